//
// Generated by NVIDIA NVVM Compiler
//
// Compiler Build ID: CL-36424714
// Cuda compilation tools, release 13.0, V13.0.88
// Based on NVVM 20.0.0
//

.version 9.0
.target sm_100
.address_size 64

	// .globl	_Z8prefscanPii

.visible .entry _Z8prefscanPii(
	.param .u64 .ptr .align 1 _Z8prefscanPii_param_0,
	.param .u32 _Z8prefscanPii_param_1
)
{
	.reg .pred 	%p<2>;
	.reg .b32 	%r<8>;
	.reg .b64 	%rd<7>;

	ld.param.u64 	%rd1, [_Z8prefscanPii_param_0];
	ld.param.u32 	%r3, [_Z8prefscanPii_param_1];
	mov.u32 	%r1, %tid.x;
	shr.s32 	%r2, %r3, 1;
	setp.lt.s32 	%p1, %r1, %r2;
	@%p1 bra 	$L__BB0_2;
	cvta.to.global.u64 	%rd2, %rd1;
	sub.s32 	%r4, %r1, %r2;
	mul.wide.s32 	%rd3, %r4, 4;
	add.s64 	%rd4, %rd2, %rd3;
	ld.global.u32 	%r5, [%rd4];
	mul.wide.u32 	%rd5, %r1, 4;
	add.s64 	%rd6, %rd2, %rd5;
	ld.global.u32 	%r6, [%rd6];
	add.s32 	%r7, %r6, %r5;
	st.global.u32 	[%rd6], %r7;
$L__BB0_2:
	ret;

}


// ===== COMPILED SASS (sm_100) =====

	.target	sm_100

	.elftype	@"ET_EXEC"


//--------------------- .note.nv.tkinfo           --------------------------
	.section	.note.nv.tkinfo,"",@"SHT_NOTE"
	.sectionflags	@"SHF_NOTE_NV_TKINFO"
	.tkinfo
        /*0018*/ 	.word	0x00000002
        /*0030*/ 	.string	""
        /*0030*/ 	.string	"ptxas"
        /*0030*/ 	.string	"Cuda compilation tools, release 13.0, V13.0.88"
        /*0030*/ 	.string	"Build cuda_13.0.r13.0/compiler.36424714_0"
        /*0030*/ 	.string	"-arch sm_100 -m 64 "



//--------------------- .note.nv.cuinfo           --------------------------
	.section	.note.nv.cuinfo,"",@"SHT_NOTE"
	.sectionflags	@"SHF_NOTE_NV_CUINFO"
        /*0018*/ 	.short	0x0002
        /*001a*/ 	.short	0x0064
        /*001c*/ 	.short	0x0082
	.zero		2


//--------------------- .nv.info                  --------------------------
	.section	.nv.info,"",@"SHT_CUDA_INFO"
	.align	4


	//----- nvinfo : EIATTR_REGCOUNT
	.align		4
        /*0000*/ 	.byte	0x04, 0x2f
        /*0002*/ 	.short	(.L_1 - .L_0)
	.align		4
.L_0:
        /*0004*/ 	.word	index@(_Z8prefscanPii)
        /*0008*/ 	.word	0x0000000a


	//----- nvinfo : EIATTR_FRAME_SIZE
	.align		4
.L_1:
        /*000c*/ 	.byte	0x04, 0x11
        /*000e*/ 	.short	(.L_3 - .L_2)
	.align		4
.L_2:
        /*0010*/ 	.word	index@(_Z8prefscanPii)
        /*0014*/ 	.word	0x00000000


	//----- nvinfo : EIATTR_MIN_STACK_SIZE
	.align		4
.L_3:
        /*0018*/ 	.byte	0x04, 0x12
        /*001a*/ 	.short	(.L_5 - .L_4)
	.align		4
.L_4:
        /*001c*/ 	.word	index@(_Z8prefscanPii)
        /*0020*/ 	.word	0x00000000
.L_5:


//--------------------- .nv.compat                --------------------------
	.section	.nv.compat,"",@"SHT_CUDA_COMPAT_INFO"
	.align	4
        /*0000*/ 	.byte	0x02, 0x09, 0x00, 0x00, 0x02, 0x02, 0x01, 0x00, 0x02, 0x05, 0x05, 0x00, 0x03, 0x07, 0x01, 0x01
        /*0010*/ 	.byte	0x02, 0x03, 0x00, 0x00, 0x02, 0x06, 0x01, 0x00, 0x04, 0x0b, 0x08, 0x00, 0x09, 0x00, 0x00, 0x00
        /*0020*/ 	.byte	0x00, 0x00, 0x00, 0x00


//--------------------- .nv.info._Z8prefscanPii   --------------------------
	.section	.nv.info._Z8prefscanPii,"",@"SHT_CUDA_INFO"
	.sectionflags	@""
	.align	4


	//----- nvinfo : EIATTR_CUDA_API_VERSION
	.align		4
        /*0000*/ 	.byte	0x04, 0x37
        /*0002*/ 	.short	(.L_7 - .L_6)
.L_6:
        /*0004*/ 	.word	0x00000082


	//----- nvinfo : EIATTR_KPARAM_INFO
	.align		4
.L_7:
        /*0008*/ 	.byte	0x04, 0x17
        /*000a*/ 	.short	(.L_9 - .L_8)
.L_8:
        /*000c*/ 	.word	0x00000000
        /*0010*/ 	.short	0x0001
        /*0012*/ 	.short	0x0008
        /*0014*/ 	.byte	0x00, 0xf0, 0x11, 0x00


	//----- nvinfo : EIATTR_KPARAM_INFO
	.align		4
.L_9:
        /*0018*/ 	.byte	0x04, 0x17
        /*001a*/ 	.short	(.L_11 - .L_10)
.L_10:
        /*001c*/ 	.word	0x00000000
        /*0020*/ 	.short	0x0000
        /*0022*/ 	.short	0x0000
        /*0024*/ 	.byte	0x00, 0xf5, 0x21, 0x00


	//----- nvinfo : EIATTR_SPARSE_MMA_MASK
	.align		4
.L_11:
        /*0028*/ 	.byte	0x03, 0x50
        /*002a*/ 	.short	0x0000


	//----- nvinfo : EIATTR_MAXREG_COUNT
	.align		4
        /*002c*/ 	.byte	0x03, 0x1b
        /*002e*/ 	.short	0x00ff


	//----- nvinfo : EIATTR_MERCURY_ISA_VERSION
	.align		4
        /*0030*/ 	.byte	0x03, 0x5f
        /*0032*/ 	.short	0x0101


	//----- nvinfo : EIATTR_VRC_CTA_INIT_COUNT
	.align		4
        /*0034*/ 	.byte	0x02, 0x4a
	.zero		1
	.zero		1


	//----- nvinfo : EIATTR_EXIT_INSTR_OFFSETS
	.align		4
        /*0038*/ 	.byte	0x04, 0x1c
        /*003a*/ 	.short	(.L_13 - .L_12)


	//   ....[0]....
.L_12:
        /*003c*/ 	.word	0x00000050


	//   ....[1]....
        /*0040*/ 	.word	0x000000f0


	//----- nvinfo : EIATTR_CBANK_PARAM_SIZE
	.align		4
.L_13:
        /*0044*/ 	.byte	0x03, 0x19
        /*0046*/ 	.short	0x000c


	//----- nvinfo : EIATTR_PARAM_CBANK
	.align		4
        /*0048*/ 	.byte	0x04, 0x0a
        /*004a*/ 	.short	(.L_15 - .L_14)
	.align		4
.L_14:
        /*004c*/ 	.word	index@(.nv.constant0._Z8prefscanPii)
        /*0050*/ 	.short	0x0380
        /*0052*/ 	.short	0x000c


	//----- nvinfo : EIATTR_SW_WAR
	.align		4
.L_15:
        /*0054*/ 	.byte	0x04, 0x36
        /*0056*/ 	.short	(.L_17 - .L_16)
.L_16:
        /*0058*/ 	.word	0x00000008
.L_17:


//--------------------- .nv.callgraph             --------------------------
	.section	.nv.callgraph,"",@"SHT_CUDA_CALLGRAPH"
	.align	4
	.sectionentsize	8
	.align		4
        /*0000*/ 	.word	0x00000000
	.align		4
        /*0004*/ 	.word	0xffffffff
	.align		4
        /*0008*/ 	.word	0x00000000
	.align		4
        /*000c*/ 	.word	0xfffffffe
	.align		4
        /*0010*/ 	.word	0x00000000
	.align		4
        /*0014*/ 	.word	0xfffffffd
	.align		4
        /*0018*/ 	.word	0x00000000
	.align		4
        /*001c*/ 	.word	0xfffffffc


//--------------------- .text._Z8prefscanPii      --------------------------
	.section	.text._Z8prefscanPii,"ax",@progbits
	.align	128
        .global         _Z8prefscanPii
        .type           _Z8prefscanPii,@function
        .size           _Z8prefscanPii,(.L_x_1 - _Z8prefscanPii)
        .other          _Z8prefscanPii,@"STO_CUDA_ENTRY STV_DEFAULT"
_Z8prefscanPii:
.text._Z8prefscanPii:
[----:B------:R-:W-:Y:S01]  /*0000*/  LDC R1, c[0x0][0x37c] ;  /* 0x0000df00ff017b82 */ /* 0x000fe20000000800 */
[----:B------:R-:W0:Y:S01]  /*0010*/  S2R R7, SR_TID.X ;  /* 0x0000000000077919 */ /* 0x000e220000002100 */
[----:B------:R-:W1:Y:S02]  /*0020*/  LDCU UR4, c[0x0][0x388] ;  /* 0x00007100ff0477ac */ /* 0x000e640008000800 */
[----:B-1----:R-:W-:-:S06]  /*0030*/  USHF.R.S32.HI UR4, URZ, 0x1, UR4 ;  /* 0x00000001ff047899 */ /* 0x002fcc0008011404 */
[----:B0-----:R-:W-:-:S13]  /*0040*/  ISETP.GE.AND P0, PT, R7, UR4, PT ;  /* 0x0000000407007c0c */ /* 0x001fda000bf06270 */
[----:B------:R-:W-:Y:S05]  /*0050*/  @!P0 EXIT ;  /* 0x000000000000894d */ /* 0x000fea0003800000 */
[----:B------:R-:W0:Y:S01]  /*0060*/  LDC.64 R4, c[0x0][0x380] ;  /* 0x0000e000ff047b82 */ /* 0x000e220000000a00 */
[----:B------:R-:W1:Y:S01]  /*0070*/  LDCU.64 UR6, c[0x0][0x358] ;  /* 0x00006b00ff0677ac */ /* 0x000e620008000a00 */
[----:B------:R-:W-:-:S05]  /*0080*/  IADD3 R3, PT, PT, R7, -UR4, RZ ;  /* 0x8000000407037c10 */ /* 0x000fca000fffe0ff */
[----:B0-----:R-:W-:-:S04]  /*0090*/  IMAD.WIDE R2, R3, 0x4, R4 ;  /* 0x0000000403027825 */ /* 0x001fc800078e0204 */
[----:B------:R-:W-:Y:S02]  /*00a0*/  IMAD.WIDE.U32 R4, R7, 0x4, R4 ;  /* 0x0000000407047825 */ /* 0x000fe400078e0004 */
[----:B-1----:R-:W2:Y:S04]  /*00b0*/  LDG.E R2, desc[UR6][R2.64] ;  /* 0x0000000602027981 */ /* 0x002ea8000c1e1900 */
[----:B------:R-:W2:Y:S02]  /*00c0*/  LDG.E R7, desc[UR6][R4.64] ;  /* 0x0000000604077981 */ /* 0x000ea4000c1e1900 */
[----:B--2---:R-:W-:-:S05]  /*00d0*/  IADD3 R7, PT, PT, R2, R7, RZ ;  /* 0x0000000702077210 */ /* 0x004fca0007ffe0ff */
[----:B------:R-:W-:Y:S01]  /*00e0*/  STG.E desc[UR6][R4.64], R7 ;  /* 0x0000000704007986 */ /* 0x000fe2000c101906 */
[----:B------:R-:W-:Y:S05]  /*00f0*/  EXIT ;  /* 0x000000000000794d */ /* 0x000fea0003800000 */
.L_x_0:
[----:B------:R-:W-:-:S00]  /*0100*/  BRA `(.L_x_0) ;  /* 0xfffffffc00fc7947 */ /* 0x000fc0000383ffff */
[----:B------:R-:W-:-:S00]  /*0110*/  NOP ;  /* 0x0000000000007918 */ /* 0x000fc00000000000 */
        /* <DEDUP_REMOVED lines=14> */
.L_x_1:


//--------------------- .nv.shared.reserved.0     --------------------------
	.section	.nv.shared.reserved.0,"aw",@nobits
	.weak		__nv_reservedSMEM_offset_0_alias
	.size		__nv_reservedSMEM_offset_0_alias, 0, 64
	.other		__nv_reservedSMEM_offset_0_alias,@"STO_CUDA_RESERVED_SHARED STV_DEFAULT"
__nv_reservedSMEM_offset_0_alias:
	.zero		0
	.zero		64


//--------------------- .nv.constant0._Z8prefscanPii --------------------------
	.section	.nv.constant0._Z8prefscanPii,"a",@progbits
	.sectionflags	@""
	.align	4
.nv.constant0._Z8prefscanPii:
	.zero		908


//--------------------- SYMBOLS --------------------------

	.type		.nv.reservedSmem.offset0,@object
	.size		.nv.reservedSmem.offset0,0x4
